	.headerflags	@"EF_CUDA_TEXMODE_UNIFIED EF_CUDA_64BIT_ADDRESS EF_CUDA_ACCELERATORS EF_CUDA_SM90 EF_CUDA_VIRTUAL_SM(EF_CUDA_SM90)"
	.elftype	@"ET_EXEC"


//--------------------- .nv.info                  --------------------------
	.section	.nv.info,"",@"SHT_CUDA_INFO"
	.align	4


	//----- nvinfo : EIATTR_REGCOUNT
	.align		4
        /*0000*/ 	.byte	0x04, 0x2f
        /*0002*/ 	.short	(.L_2 - .L_1)
	.align		4
.L_1:
        /*0004*/ 	.word	index@(triton_poi_fused_gelu_10)
        /*0008*/ 	.word	0x00000012


	//----- nvinfo : EIATTR_MIN_STACK_SIZE
	.align		4
.L_2:
        /*000c*/ 	.byte	0x04, 0x12
        /*000e*/ 	.short	(.L_4 - .L_3)
	.align		4
.L_3:
        /*0010*/ 	.word	index@(triton_poi_fused_gelu_10)
        /*0014*/ 	.word	0x00000000


	//----- nvinfo : EIATTR_FRAME_SIZE
	.align		4
.L_4:
        /*0018*/ 	.byte	0x04, 0x11
        /*001a*/ 	.short	(.L_6 - .L_5)
	.align		4
.L_5:
        /*001c*/ 	.word	index@(triton_poi_fused_gelu_10)
        /*0020*/ 	.word	0x00000000


	//----- nvinfo : EIATTR_MIN_STACK_SIZE
	.align		4
.L_6:
        /*0024*/ 	.byte	0x04, 0x12
        /*0026*/ 	.short	(.L_8 - .L_7)
	.align		4
.L_7:
        /*0028*/ 	.word	index@(triton_poi_fused_gelu_10)
        /*002c*/ 	.word	0x00000000
.L_8:


//--------------------- .nv.info.triton_poi_fused_gelu_10 --------------------------
	.section	.nv.info.triton_poi_fused_gelu_10,"",@"SHT_CUDA_INFO"
	.sectionflags	@""
	.align	4


	//----- nvinfo : EIATTR_CUDA_API_VERSION
	.align		4
        /*0000*/ 	.byte	0x04, 0x37
        /*0002*/ 	.short	(.L_10 - .L_9)
.L_9:
        /*0004*/ 	.word	0x0000007c


	//----- nvinfo : EIATTR_KPARAM_INFO
	.align		4
.L_10:
        /*0008*/ 	.byte	0x04, 0x17
        /*000a*/ 	.short	(.L_12 - .L_11)
.L_11:
        /*000c*/ 	.word	0x00000000
        /*0010*/ 	.short	0x0002
        /*0012*/ 	.short	0x0010
        /*0014*/ 	.byte	0x00, 0xf0, 0x11, 0x00


	//----- nvinfo : EIATTR_KPARAM_INFO
	.align		4
.L_12:
        /*0018*/ 	.byte	0x04, 0x17
        /*001a*/ 	.short	(.L_14 - .L_13)
.L_13:
        /*001c*/ 	.word	0x00000000
        /*0020*/ 	.short	0x0001
        /*0022*/ 	.short	0x0008
        /*0024*/ 	.byte	0x00, 0xf4, 0x21, 0x00


	//----- nvinfo : EIATTR_KPARAM_INFO
	.align		4
.L_14:
        /*0028*/ 	.byte	0x04, 0x17
        /*002a*/ 	.short	(.L_16 - .L_15)
.L_15:
        /*002c*/ 	.word	0x00000000
        /*0030*/ 	.short	0x0000
        /*0032*/ 	.short	0x0000
        /*0034*/ 	.byte	0x00, 0xf4, 0x21, 0x00


	//----- nvinfo : EIATTR_SPARSE_MMA_MASK
	.align		4
.L_16:
        /*0038*/ 	.byte	0x03, 0x50
        /*003a*/ 	.short	0x0000


	//----- nvinfo : EIATTR_MAXREG_COUNT
	.align		4
        /*003c*/ 	.byte	0x03, 0x1b
        /*003e*/ 	.short	0x00ff


	//----- nvinfo : EIATTR_EXIT_INSTR_OFFSETS
	.align		4
        /*0040*/ 	.byte	0x04, 0x1c
        /*0042*/ 	.short	(.L_18 - .L_17)


	//   ....[0]....
.L_17:
        /*0044*/ 	.word	0x000004f0


	//----- nvinfo : EIATTR_REQNTID
	.align		4
.L_18:
        /*0048*/ 	.byte	0x04, 0x10
        /*004a*/ 	.short	(.L_20 - .L_19)
.L_19:
        /*004c*/ 	.word	0x00000100
        /*0050*/ 	.word	0x00000001
        /*0054*/ 	.word	0x00000001


	//----- nvinfo : EIATTR_CBANK_PARAM_SIZE
	.align		4
.L_20:
        /*0058*/ 	.byte	0x03, 0x19
        /*005a*/ 	.short	0x0014


	//----- nvinfo : EIATTR_PARAM_CBANK
	.align		4
        /*005c*/ 	.byte	0x04, 0x0a
        /*005e*/ 	.short	(.L_22 - .L_21)
	.align		4
.L_21:
        /*0060*/ 	.word	index@(.nv.constant0.triton_poi_fused_gelu_10)
        /*0064*/ 	.short	0x0210
        /*0066*/ 	.short	0x0014


	//----- nvinfo : EIATTR_SW_WAR
	.align		4
.L_22:
        /*0068*/ 	.byte	0x04, 0x36
        /*006a*/ 	.short	(.L_24 - .L_23)
.L_23:
        /*006c*/ 	.word	0x00000008
.L_24:


//--------------------- .nv.callgraph             --------------------------
	.section	.nv.callgraph,"",@"SHT_CUDA_CALLGRAPH"
	.align	4
	.sectionentsize	8
	.align		4
        /*0000*/ 	.word	0x00000000
	.align		4
        /*0004*/ 	.word	0xffffffff
	.align		4
        /*0008*/ 	.word	0x00000000
	.align		4
        /*000c*/ 	.word	0xfffffffe
	.align		4
        /*0010*/ 	.word	0x00000000
	.align		4
        /*0014*/ 	.word	0xfffffffd
	.align		4
        /*0018*/ 	.word	0x00000000
	.align		4
        /*001c*/ 	.word	0xfffffffc


//--------------------- .nv.constant4             --------------------------
	.section	.nv.constant4,"a",@progbits
	.align	8
	.align		8
.nv.constant4:
        /*0000*/ 	.dword	_$_str


//--------------------- .text.triton_poi_fused_gelu_10 --------------------------
	.section	.text.triton_poi_fused_gelu_10,"ax",@progbits
	.align	128
        .global         triton_poi_fused_gelu_10
        .type           triton_poi_fused_gelu_10,@function
        .size           triton_poi_fused_gelu_10,(.L_x_1 - triton_poi_fused_gelu_10)
        .other          triton_poi_fused_gelu_10,@"STO_CUDA_ENTRY STV_DEFAULT"
triton_poi_fused_gelu_10:
.text.triton_poi_fused_gelu_10:
[----:B------:R-:W-:Y:S01]  /*0000*/  LDC R1, c[0x0][0x28] ;  /* 0x00000a00ff017b82 */ /* 0x000fe20000000800 */
[----:B------:R-:W1:Y:S07]  /*0010*/  S2R R0, SR_TID.X ;  /* 0x0000000000007919 */ /* 0x000e6e0000002100 */
[----:B------:R-:W2:Y:S01]  /*0020*/  LDC.64 R2, c[0x0][0x210] ;  /* 0x00008400ff027b82 */ /* 0x000ea20000000a00 */
[----:B------:R-:W-:Y:S01]  /*0030*/  ULDC.64 UR4, c[0x0][0x208] ;  /* 0x0000820000047ab9 */ /* 0x000fe20000000a00 */
[----:B------:R-:W3:Y:S01]  /*0040*/  S2R R5, SR_CTAID.X ;  /* 0x0000000000057919 */ /* 0x000ee20000002500 */
[----:B------:R-:W-:Y:S01]  /*0050*/  HFMA2.MMA R8, -RZ, RZ, 0.470947265625, -12.46875 ;  /* 0x3789ca3cff087435 */ /* 0x000fe200000001ff */
[----:B------:R-:W-:Y:S01]  /*0060*/  MOV R10, 0xb9f560b9 ;  /* 0xb9f560b9000a7802 */ /* 0x000fe20000000f00 */
[----:B------:R-:W-:Y:S01]  /*0070*/  HFMA2.MMA R12, -RZ, RZ, 0.958984375, -6.1690807342529296875e-05 ;  /* 0x3bac840bff0c7435 */ /* 0x000fe200000001ff */
[----:B------:R-:W-:Y:S01]  /*0080*/  IMAD.MOV.U32 R11, RZ, RZ, 0x3789ca3c ;  /* 0x3789ca3cff0b7424 */ /* 0x000fe200078e00ff */
[----:B------:R-:W-:Y:S01]  /*0090*/  HFMA2.MMA R15, -RZ, RZ, 0.958984375, -6.1690807342529296875e-05 ;  /* 0x3bac840bff0f7435 */ /* 0x000fe200000001ff */
[----:B------:R-:W-:Y:S01]  /*00a0*/  MOV R13, 0xb9f560b9 ;  /* 0xb9f560b9000d7802 */ /* 0x000fe20000000f00 */
[----:B------:R-:W-:Y:S01]  /*00b0*/  ULDC.64 UR6, c[0x0][0x218] ;  /* 0x0000860000067ab9 */ /* 0x000fe20000000a00 */
[----:B-1----:R-:W-:-:S04]  /*00c0*/  SHF.L.U32 R0, R0, 0x1, RZ ;  /* 0x0000000100007819 */ /* 0x002fc800000006ff */
[----:B------:R-:W-:-:S04]  /*00d0*/  LOP3.LUT R0, R0, 0x1fe, RZ, 0xc0, !PT ;  /* 0x000001fe00007812 */ /* 0x000fc800078ec0ff */
[----:B---3--:R-:W-:-:S05]  /*00e0*/  LEA R0, R5, R0, 0x9 ;  /* 0x0000000005007211 */ /* 0x008fca00078e48ff */
[----:B--2---:R-:W-:-:S06]  /*00f0*/  IMAD.WIDE R2, R0, 0x4, R2 ;  /* 0x0000000400027825 */ /* 0x004fcc00078e0202 */
[----:B------:R-:W2:Y:S02]  /*0100*/  LDG.E.64 R2, desc[UR4][R2.64] ;  /* 0x0000000402027981 */ /* 0x000ea4000c1e1b00 */
[----:B--2---:R-:W-:Y:S01]  /*0110*/  FMUL R4, R2, 0.70710676908493041992 ;  /* 0x3f3504f302047820 */ /* 0x004fe20000400000 */
[----:B------:R-:W-:-:S03]  /*0120*/  FMUL R5, R3, 0.70710676908493041992 ;  /* 0x3f3504f303057820 */ /* 0x000fc60000400000 */
[----:B------:R-:W-:Y:S01]  /*0130*/  FADD.FTZ R7, |R4|, -RZ ;  /* 0x800000ff04077221 */ /* 0x000fe20000010200 */
[----:B------:R-:W-:-:S04]  /*0140*/  FADD.FTZ R6, |R5|, -RZ ;  /* 0x800000ff05067221 */ /* 0x000fc80000010200 */
[----:B------:R-:W-:Y:S02]  /*0150*/  FSETP.GE.AND P0, PT, R7, 1.0029599666595458984, PT ;  /* 0x3f8060fe0700780b */ /* 0x000fe40003f06000 */
[----:B------:R-:W-:-:S11]  /*0160*/  FSETP.GE.AND P1, PT, R6, 1.0029599666595458984, PT ;  /* 0x3f8060fe0600780b */ /* 0x000fd60003f26000 */
[----:B------:R-:W-:Y:S01]  /*0170*/  @!P0 MOV R8, 0x38b1e96a ;  /* 0x38b1e96a00088802 */ /* 0x000fe20000000f00 */
[----:B------:R-:W-:Y:S01]  /*0180*/  @!P0 FMUL R7, R4, R4 ;  /* 0x0000000404078220 */ /* 0x000fe20000400000 */
[----:B------:R-:W-:Y:S01]  /*0190*/  @!P0 MOV R10, 0xba574d20 ;  /* 0xba574d20000a8802 */ /* 0x000fe20000000f00 */
[----:B------:R-:W-:Y:S01]  /*01a0*/  @!P1 IMAD.MOV.U32 R13, RZ, RZ, -0x45a8b2e0 ;  /* 0xba574d20ff0d9424 */ /* 0x000fe200078e00ff */
[----:B------:R-:W-:Y:S01]  /*01b0*/  @!P1 MOV R11, 0x38b1e96a ;  /* 0x38b1e96a000b9802 */ /* 0x000fe20000000f00 */
[----:B------:R-:W-:Y:S01]  /*01c0*/  @!P1 FMUL R6, R5, R5 ;  /* 0x0000000505069220 */ /* 0x000fe20000400000 */
[----:B------:R-:W-:Y:S01]  /*01d0*/  @!P0 MOV R12, 0x3baad5ea ;  /* 0x3baad5ea000c8802 */ /* 0x000fe20000000f00 */
[----:B------:R-:W-:Y:S01]  /*01e0*/  FFMA.FTZ R9, R7, R8, R10 ;  /* 0x0000000807097223 */ /* 0x000fe2000001000a */
[----:B------:R-:W-:Y:S01]  /*01f0*/  HFMA2.MMA R8, -RZ, RZ, -1.26171875, -2.110004425048828125e-05 ;  /* 0xbd0c8162ff087435 */ /* 0x000fe200000001ff */
[----:B------:R-:W-:Y:S01]  /*0200*/  FFMA.FTZ R14, R6, R11, R13 ;  /* 0x0000000b060e7223 */ /* 0x000fe2000001000d */
[----:B------:R-:W-:Y:S01]  /*0210*/  @!P1 IMAD.MOV.U32 R15, RZ, RZ, 0x3baad5ea ;  /* 0x3baad5eaff0f9424 */ /* 0x000fe200078e00ff */
[----:B------:R-:W-:Y:S01]  /*0220*/  MOV R11, 0xbd0c8162 ;  /* 0xbd0c8162000b7802 */ /* 0x000fe20000000f00 */
[----:B------:R-:W-:Y:S01]  /*0230*/  HFMA2.MMA R10, -RZ, RZ, 1.52734375, -41152 ;  /* 0x3e1cf906ff0a7435 */ /* 0x000fe200000001ff */
[----:B------:R-:W-:Y:S01]  /*0240*/  @!P1 MOV R11, 0xbcdc1be7 ;  /* 0xbcdc1be7000b9802 */ /* 0x000fe20000000f00 */
[-C--:B------:R-:W-:Y:S01]  /*0250*/  FFMA.FTZ R9, R9, R7.reuse, R12 ;  /* 0x0000000709097223 */ /* 0x080fe2000001000c */
[----:B------:R-:W-:Y:S01]  /*0260*/  @!P0 MOV R8, 0xbcdc1be7 ;  /* 0xbcdc1be700088802 */ /* 0x000fe20000000f00 */
[-C--:B------:R-:W-:Y:S01]  /*0270*/  FFMA.FTZ R14, R14, R6.reuse, R15 ;  /* 0x000000060e0e7223 */ /* 0x080fe2000001000f */
[----:B------:R-:W-:Y:S01]  /*0280*/  HFMA2.MMA R12, -RZ, RZ, 1.853515625, -0.00091457366943359375 ;  /* 0x3f6a937eff0c7435 */ /* 0x000fe200000001ff */
[----:B------:R-:W-:Y:S01]  /*0290*/  @!P0 IMAD.MOV.U32 R10, RZ, RZ, 0x3de718af ;  /* 0x3de718afff0a8424 */ /* 0x000fe200078e00ff */
[----:B------:R-:W-:Y:S01]  /*02a0*/  HFMA2.MMA R15, -RZ, RZ, 1.78125, -136.25 ;  /* 0x3f20d842ff0f7435 */ /* 0x000fe200000001ff */
[-C--:B------:R-:W-:Y:S01]  /*02b0*/  FFMA.FTZ R9, R9, R7.reuse, R8 ;  /* 0x0000000709097223 */ /* 0x080fe20000010008 */
[-C--:B------:R-:W-:Y:S01]  /*02c0*/  FFMA.FTZ R14, R14, R6.reuse, R11 ;  /* 0x000000060e0e7223 */ /* 0x080fe2000001000b */
[----:B------:R-:W-:Y:S01]  /*02d0*/  MOV R11, 0x3e1cf906 ;  /* 0x3e1cf906000b7802 */ /* 0x000fe20000000f00 */
[----:B------:R-:W-:Y:S01]  /*02e0*/  HFMA2.MMA R8, -RZ, RZ, 1.78125, -136.25 ;  /* 0x3f20d842ff087435 */ /* 0x000fe200000001ff */
[----:B------:R-:W-:Y:S01]  /*02f0*/  @!P1 IMAD.MOV.U32 R11, RZ, RZ, 0x3de718af ;  /* 0x3de718afff0b9424 */ /* 0x000fe200078e00ff */
[----:B------:R-:W-:Y:S01]  /*0300*/  @!P0 MOV R12, 0xbec093ac ;  /* 0xbec093ac000c8802 */ /* 0x000fe20000000f00 */
[-C--:B------:R-:W-:Y:S01]  /*0310*/  FFMA.FTZ R9, R9, R7.reuse, R10 ;  /* 0x0000000709097223 */ /* 0x080fe2000001000a */
[----:B------:R-:W-:Y:S01]  /*0320*/  MOV R13, 0x3f6a937e ;  /* 0x3f6a937e000d7802 */ /* 0x000fe20000000f00 */
[----:B------:R-:W-:Y:S01]  /*0330*/  FFMA.FTZ R14, R14, R6, R11 ;  /* 0x000000060e0e7223 */ /* 0x000fe2000001000b */
[----:B------:R-:W-:Y:S01]  /*0340*/  @!P1 MOV R13, 0xbec093ac ;  /* 0xbec093ac000d9802 */ /* 0x000fe20000000f00 */
[----:B------:R-:W-:Y:S01]  /*0350*/  FFMA.FTZ R9, R9, R7, R12 ;  /* 0x0000000709097223 */ /* 0x000fe2000001000c */
[----:B------:R-:W-:-:S02]  /*0360*/  @!P0 MOV R8, 0x3e0375d3 ;  /* 0x3e0375d300088802 */ /* 0x000fc40000000f00 */
[----:B------:R-:W-:Y:S01]  /*0370*/  @!P1 MOV R15, 0x3e0375d3 ;  /* 0x3e0375d3000f9802 */ /* 0x000fe20000000f00 */
[----:B------:R-:W-:Y:S01]  /*0380*/  FFMA.FTZ R14, R14, R6, R13 ;  /* 0x000000060e0e7223 */ /* 0x000fe2000001000d */
[----:B------:R-:W-:Y:S01]  /*0390*/  FSEL R11, -R7, R4, P0 ;  /* 0x00000004070b7208 */ /* 0x000fe20000000100 */
[----:B------:R-:W-:Y:S01]  /*03a0*/  FFMA.FTZ R8, R9, R7, R8 ;  /* 0x0000000709087223 */ /* 0x000fe20000010008 */
[----:B------:R-:W-:Y:S01]  /*03b0*/  FSEL R7, -R6, R5, P1 ;  /* 0x0000000506077208 */ /* 0x000fe20000800100 */
[----:B------:R-:W-:Y:S02]  /*03c0*/  FFMA.FTZ R14, R14, R6, R15 ;  /* 0x000000060e0e7223 */ /* 0x000fe4000001000f */
[----:B------:R-:W-:Y:S02]  /*03d0*/  FFMA.FTZ R8, R8, R11, R11 ;  /* 0x0000000b08087223 */ /* 0x000fe4000001000b */
[----:B------:R-:W-:Y:S02]  /*03e0*/  FFMA.FTZ R14, R14, R7, R7 ;  /* 0x000000070e0e7223 */ /* 0x000fe40000010007 */
[----:B------:R-:W1:Y:S08]  /*03f0*/  @P0 MUFU.EX2 R6, R8 ;  /* 0x0000000800060308 */ /* 0x000e700000000800 */
[----:B------:R-:W2:Y:S01]  /*0400*/  @P1 MUFU.EX2 R9, R14 ;  /* 0x0000000e00091308 */ /* 0x000ea20000000800 */
[----:B-1----:R-:W-:-:S05]  /*0410*/  @P0 FADD R7, -R6, 1 ;  /* 0x3f80000006070421 */ /* 0x002fca0000000100 */
[----:B------:R-:W-:Y:S01]  /*0420*/  @P0 LOP3.LUT R8, R7, 0x80000000, R4, 0xf8, !PT ;  /* 0x8000000007080812 */ /* 0x000fe200078ef804 */
[----:B------:R-:W-:Y:S01]  /*0430*/  FMUL R4, R3, 0.5 ;  /* 0x3f00000003047820 */ /* 0x000fe20000400000 */
[----:B------:R-:W-:Y:S01]  /*0440*/  SHF.R.S32.HI R3, RZ, 0x1f, R0 ;  /* 0x0000001fff037819 */ /* 0x000fe20000011400 */
[----:B--2---:R-:W-:Y:S01]  /*0450*/  @P1 FADD R6, -R9, 1 ;  /* 0x3f80000009061421 */ /* 0x004fe20000000100 */
[----:B------:R-:W-:Y:S01]  /*0460*/  FMUL R9, R2, 0.5 ;  /* 0x3f00000002097820 */ /* 0x000fe20000400000 */
[----:B------:R-:W-:Y:S01]  /*0470*/  FADD R8, R8, 1 ;  /* 0x3f80000008087421 */ /* 0x000fe20000000000 */
[C---:B------:R-:W-:Y:S02]  /*0480*/  LEA R2, P0, R0.reuse, UR6, 0x2 ;  /* 0x0000000600027c11 */ /* 0x040fe4000f8010ff */
[----:B------:R-:W-:Y:S01]  /*0490*/  @P1 LOP3.LUT R14, R6, 0x80000000, R5, 0xf8, !PT ;  /* 0x80000000060e1812 */ /* 0x000fe200078ef805 */
[----:B------:R-:W-:Y:S01]  /*04a0*/  FMUL R8, R9, R8 ;  /* 0x0000000809087220 */ /* 0x000fe20000400000 */
[----:B------:R-:W-:-:S03]  /*04b0*/  LEA.HI.X R3, R0, UR7, R3, 0x2, P0 ;  /* 0x0000000700037c11 */ /* 0x000fc600080f1403 */
[----:B------:R-:W-:-:S04]  /*04c0*/  FADD R5, R14, 1 ;  /* 0x3f8000000e057421 */ /* 0x000fc80000000000 */
[----:B------:R-:W-:-:S05]  /*04d0*/  FMUL R9, R4, R5 ;  /* 0x0000000504097220 */ /* 0x000fca0000400000 */
[----:B------:R-:W-:Y:S01]  /*04e0*/  STG.E.64 desc[UR4][R2.64], R8 ;  /* 0x0000000802007986 */ /* 0x000fe2000c101b04 */
[----:B------:R-:W-:Y:S05]  /*04f0*/  EXIT ;  /* 0x000000000000794d */ /* 0x000fea0003800000 */
.L_x_0:
[----:B------:R-:W-:-:S00]  /*0500*/  BRA `(.L_x_0) ;  /* 0xfffffffc00fc7947 */ /* 0x000fc0000383ffff */
[----:B------:R-:W-:-:S00]  /*0510*/  NOP ;  /* 0x0000000000007918 */ /* 0x000fc00000000000 */
        /* <DEDUP_REMOVED lines=14> */
.L_x_1:


//--------------------- .nv.global.init           --------------------------
	.section	.nv.global.init,"aw",@progbits
.nv.global.init:
	.type		_$_str,@object
	.size		_$_str,(.L_0 - _$_str)
_$_str:
        /*0000*/ 	.byte	0x5f, 0x5f, 0x43, 0x55, 0x44, 0x41, 0x5f, 0x46, 0x54, 0x5a, 0x00
.L_0:


//--------------------- .nv.constant0.triton_poi_fused_gelu_10 --------------------------
	.section	.nv.constant0.triton_poi_fused_gelu_10,"a",@progbits
	.sectionflags	@""
	.align	4
.nv.constant0.triton_poi_fused_gelu_10:
	.zero		548
